//
// Generated by NVIDIA NVVM Compiler
//
// Compiler Build ID: CL-36424714
// Cuda compilation tools, release 13.0, V13.0.88
// Based on NVVM 20.0.0
//

.version 9.0
.target sm_100
.address_size 64

	// .globl	_Z7myhellov
.extern .func  (.param .b32 func_retval0) vprintf
(
	.param .b64 vprintf_param_0,
	.param .b64 vprintf_param_1
)
;
.global .align 1 .b8 $str[17] = {72, 101, 108, 108, 111, 32, 109, 121, 32, 102, 114, 105, 101, 110, 100, 33};

.visible .entry _Z7myhellov()
{
	.reg .b32 	%r<3>;
	.reg .b64 	%rd<3>;

	mov.u64 	%rd1, $str;
	cvta.global.u64 	%rd2, %rd1;
	{ // callseq 0, 0
	.param .b64 param0;
	st.param.b64 	[param0], %rd2;
	.param .b64 param1;
	st.param.b64 	[param1], 0;
	.param .b32 retval0;
	call.uni (retval0), 
	vprintf, 
	(
	param0, 
	param1
	);
	ld.param.b32 	%r1, [retval0];
	} // callseq 0
	ret;

}


// ===== COMPILED SASS (sm_100) =====

	.target	sm_100

	.elftype	@"ET_EXEC"


//--------------------- .note.nv.tkinfo           --------------------------
	.section	.note.nv.tkinfo,"",@"SHT_NOTE"
	.sectionflags	@"SHF_NOTE_NV_TKINFO"
	.tkinfo
        /*0018*/ 	.word	0x00000002
        /*0030*/ 	.string	""
        /*0030*/ 	.string	"ptxas"
        /*0030*/ 	.string	"Cuda compilation tools, release 13.0, V13.0.88"
        /*0030*/ 	.string	"Build cuda_13.0.r13.0/compiler.36424714_0"
        /*0030*/ 	.string	"-arch sm_100 -m 64 "



//--------------------- .note.nv.cuinfo           --------------------------
	.section	.note.nv.cuinfo,"",@"SHT_NOTE"
	.sectionflags	@"SHF_NOTE_NV_CUINFO"
        /*0018*/ 	.short	0x0002
        /*001a*/ 	.short	0x0064
        /*001c*/ 	.short	0x0082
	.zero		2


//--------------------- .nv.info                  --------------------------
	.section	.nv.info,"",@"SHT_CUDA_INFO"
	.align	4


	//----- nvinfo : EIATTR_REGCOUNT
	.align		4
        /*0000*/ 	.byte	0x04, 0x2f
        /*0002*/ 	.short	(.L_2 - .L_1)
	.align		4
.L_1:
        /*0004*/ 	.word	index@(_Z7myhellov)
        /*0008*/ 	.word	0x00000018


	//----- nvinfo : EIATTR_FRAME_SIZE
	.align		4
.L_2:
        /*000c*/ 	.byte	0x04, 0x11
        /*000e*/ 	.short	(.L_4 - .L_3)
	.align		4
.L_3:
        /*0010*/ 	.word	index@(_Z7myhellov)
        /*0014*/ 	.word	0x00000000


	//----- nvinfo : EIATTR_MIN_STACK_SIZE
	.align		4
.L_4:
        /*0018*/ 	.byte	0x04, 0x12
        /*001a*/ 	.short	(.L_6 - .L_5)
	.align		4
.L_5:
        /*001c*/ 	.word	index@(_Z7myhellov)
        /*0020*/ 	.word	0x00000000
.L_6:


//--------------------- .nv.compat                --------------------------
	.section	.nv.compat,"",@"SHT_CUDA_COMPAT_INFO"
	.align	4
        /*0000*/ 	.byte	0x02, 0x09, 0x00, 0x00, 0x02, 0x02, 0x01, 0x00, 0x02, 0x05, 0x05, 0x00, 0x03, 0x07, 0x01, 0x01
        /*0010*/ 	.byte	0x02, 0x03, 0x00, 0x00, 0x02, 0x06, 0x01, 0x00, 0x04, 0x0b, 0x08, 0x00, 0x09, 0x00, 0x00, 0x00
        /*0020*/ 	.byte	0x00, 0x00, 0x00, 0x00


//--------------------- .nv.info._Z7myhellov      --------------------------
	.section	.nv.info._Z7myhellov,"",@"SHT_CUDA_INFO"
	.sectionflags	@""
	.align	4


	//----- nvinfo : EIATTR_CUDA_API_VERSION
	.align		4
        /*0000*/ 	.byte	0x04, 0x37
        /*0002*/ 	.short	(.L_8 - .L_7)
.L_7:
        /*0004*/ 	.word	0x00000082


	//----- nvinfo : EIATTR_SPARSE_MMA_MASK
	.align		4
.L_8:
        /*0008*/ 	.byte	0x03, 0x50
        /*000a*/ 	.short	0x0000


	//----- nvinfo : EIATTR_MAXREG_COUNT
	.align		4
        /*000c*/ 	.byte	0x03, 0x1b
        /*000e*/ 	.short	0x00ff


	//----- nvinfo : EIATTR_EXTERNS
	.align		4
        /*0010*/ 	.byte	0x04, 0x0f
        /*0012*/ 	.short	(.L_10 - .L_9)


	//   ....[0]....
	.align		4
.L_9:
        /*0014*/ 	.word	index@(vprintf)


	//----- nvinfo : EIATTR_MERCURY_ISA_VERSION
	.align		4
.L_10:
        /*0018*/ 	.byte	0x03, 0x5f
        /*001a*/ 	.short	0x0101


	//----- nvinfo : EIATTR_VRC_CTA_INIT_COUNT
	.align		4
        /*001c*/ 	.byte	0x02, 0x4a
	.zero		1
	.zero		1


	//----- nvinfo : EIATTR_SYSCALL_OFFSETS
	.align		4
        /*0020*/ 	.byte	0x04, 0x46
        /*0022*/ 	.short	(.L_12 - .L_11)


	//   ....[0]....
.L_11:
        /*0024*/ 	.word	0x00000080


	//----- nvinfo : EIATTR_EXIT_INSTR_OFFSETS
	.align		4
.L_12:
        /*0028*/ 	.byte	0x04, 0x1c
        /*002a*/ 	.short	(.L_14 - .L_13)


	//   ....[0]....
.L_13:
        /*002c*/ 	.word	0x00000090


	//----- nvinfo : EIATTR_SW_WAR
	.align		4
.L_14:
        /*0030*/ 	.byte	0x04, 0x36
        /*0032*/ 	.short	(.L_16 - .L_15)
.L_15:
        /*0034*/ 	.word	0x00000008
.L_16:


//--------------------- .nv.callgraph             --------------------------
	.section	.nv.callgraph,"",@"SHT_CUDA_CALLGRAPH"
	.align	4
	.sectionentsize	8
	.align		4
        /*0000*/ 	.word	0x00000000
	.align		4
        /*0004*/ 	.word	0xffffffff
	.align		4
        /*0008*/ 	.word	index@(_Z7myhellov)
	.align		4
        /*000c*/ 	.word	index@(vprintf)
	.align		4
        /*0010*/ 	.word	0x00000000
	.align		4
        /*0014*/ 	.word	0xfffffffe
	.align		4
        /*0018*/ 	.word	0x00000000
	.align		4
        /*001c*/ 	.word	0xfffffffd
	.align		4
        /*0020*/ 	.word	0x00000000
	.align		4
        /*0024*/ 	.word	0xfffffffc


//--------------------- .nv.constant4             --------------------------
	.section	.nv.constant4,"a",@progbits
	.align	8
	.align		8
.nv.constant4:
        /*0000*/ 	.dword	vprintf
	.align		8
        /*0008*/ 	.dword	$str


//--------------------- .text._Z7myhellov         --------------------------
	.section	.text._Z7myhellov,"ax",@progbits
	.align	128
        .global         _Z7myhellov
        .type           _Z7myhellov,@function
        .size           _Z7myhellov,(.L_x_2 - _Z7myhellov)
        .other          _Z7myhellov,@"STO_CUDA_ENTRY STV_DEFAULT"
_Z7myhellov:
.text._Z7myhellov:
[----:B------:R-:W0:Y:S01]  /*0000*/  LDC R1, c[0x0][0x37c] ;  /* 0x0000df00ff017b82 */ /* 0x000e220000000800 */
[----:B------:R-:W-:Y:S01]  /*0010*/  MOV R0, 0x0 ;  /* 0x0000000000007802 */ /* 0x000fe20000000f00 */
[----:B------:R-:W1:Y:S01]  /*0020*/  LDCU.64 UR4, c[0x4][0x8] ;  /* 0x01000100ff0477ac */ /* 0x000e620008000a00 */
[----:B------:R-:W-:-:S05]  /*0030*/  CS2R R6, SRZ ;  /* 0x0000000000067805 */ /* 0x000fca000001ff00 */
[----:B------:R2:W3:Y:S01]  /*0040*/  LDC.64 R2, c[0x4][R0] ;  /* 0x0100000000027b82 */ /* 0x0004e20000000a00 */
[----:B-1----:R-:W-:Y:S02]  /*0050*/  IMAD.U32 R4, RZ, RZ, UR4 ;  /* 0x00000004ff047e24 */ /* 0x002fe4000f8e00ff */
[----:B--2---:R-:W-:-:S07]  /*0060*/  IMAD.U32 R5, RZ, RZ, UR5 ;  /* 0x00000005ff057e24 */ /* 0x004fce000f8e00ff */
[----:B------:R-:W-:-:S07]  /*0070*/  LEPC R20, `(.L_x_0) ;  /* 0x000000001014794e */ /* 0x000fce0000000000 */
[----:B0--3--:R-:W-:Y:S05]  /*0080*/  CALL.ABS.NOINC R2 ;  /* 0x0000000002007343 */ /* 0x009fea0003c00000 */
.L_x_0:
[----:B------:R-:W-:Y:S05]  /*0090*/  EXIT ;  /* 0x000000000000794d */ /* 0x000fea0003800000 */
.L_x_1:
[----:B------:R-:W-:-:S00]  /*00a0*/  BRA `(.L_x_1) ;  /* 0xfffffffc00fc7947 */ /* 0x000fc0000383ffff */
[----:B------:R-:W-:-:S00]  /*00b0*/  NOP ;  /* 0x0000000000007918 */ /* 0x000fc00000000000 */
        /* <DEDUP_REMOVED lines=12> */
.L_x_2:


//--------------------- .nv.global.init           --------------------------
	.section	.nv.global.init,"aw",@progbits
.nv.global.init:
	.type		$str,@object
	.size		$str,(.L_0 - $str)
$str:
        /*0000*/ 	.byte	0x48, 0x65, 0x6c, 0x6c, 0x6f, 0x20, 0x6d, 0x79, 0x20, 0x66, 0x72, 0x69, 0x65, 0x6e, 0x64, 0x21
        /*0010*/ 	.byte	0x00
.L_0:


//--------------------- .nv.shared.reserved.0     --------------------------
	.section	.nv.shared.reserved.0,"aw",@nobits
	.weak		__nv_reservedSMEM_offset_0_alias
	.size		__nv_reservedSMEM_offset_0_alias, 0, 64
	.other		__nv_reservedSMEM_offset_0_alias,@"STO_CUDA_RESERVED_SHARED STV_DEFAULT"
__nv_reservedSMEM_offset_0_alias:
	.zero		0
	.zero		64


//--------------------- .nv.constant0._Z7myhellov --------------------------
	.section	.nv.constant0._Z7myhellov,"a",@progbits
	.sectionflags	@""
	.align	4
.nv.constant0._Z7myhellov:
	.zero		896


//--------------------- SYMBOLS --------------------------

	.type		.nv.reservedSmem.offset0,@object
	.size		.nv.reservedSmem.offset0,0x4
	.type		vprintf,@function
